//
// Generated by NVIDIA NVVM Compiler
//
// Compiler Build ID: CL-36424714
// Cuda compilation tools, release 13.0, V13.0.88
// Based on NVVM 20.0.0
//

.version 9.0
.target sm_100
.address_size 64

	// .globl	snn_weight_update_kernel

.visible .entry snn_weight_update_kernel(
	.param .u64 .ptr .align 1 snn_weight_update_kernel_param_0,
	.param .u64 .ptr .align 1 snn_weight_update_kernel_param_1,
	.param .f32 snn_weight_update_kernel_param_2,
	.param .u64 snn_weight_update_kernel_param_3
)
{
	.reg .pred 	%p<2>;
	.reg .b32 	%r<5>;
	.reg .b32 	%f<6>;
	.reg .b64 	%rd<10>;

	ld.param.u64 	%rd2, [snn_weight_update_kernel_param_0];
	ld.param.u64 	%rd3, [snn_weight_update_kernel_param_1];
	ld.param.f32 	%f1, [snn_weight_update_kernel_param_2];
	ld.param.u64 	%rd4, [snn_weight_update_kernel_param_3];
	mov.u32 	%r1, %ctaid.x;
	mov.u32 	%r2, %ntid.x;
	mov.u32 	%r3, %tid.x;
	mad.lo.s32 	%r4, %r1, %r2, %r3;
	cvt.u64.u32 	%rd1, %r4;
	setp.le.u64 	%p1, %rd4, %rd1;
	@%p1 bra 	$L__BB0_2;
	cvta.to.global.u64 	%rd5, %rd2;
	cvta.to.global.u64 	%rd6, %rd3;
	shl.b64 	%rd7, %rd1, 2;
	add.s64 	%rd8, %rd5, %rd7;
	ld.global.f32 	%f2, [%rd8];
	add.s64 	%rd9, %rd6, %rd7;
	ld.global.f32 	%f3, [%rd9];
	mul.f32 	%f4, %f1, %f3;
	sub.f32 	%f5, %f2, %f4;
	st.global.f32 	[%rd8], %f5;
$L__BB0_2:
	ret;

}


// ===== COMPILED SASS (sm_100) =====

	.target	sm_100

	.elftype	@"ET_EXEC"


//--------------------- .note.nv.tkinfo           --------------------------
	.section	.note.nv.tkinfo,"",@"SHT_NOTE"
	.sectionflags	@"SHF_NOTE_NV_TKINFO"
	.tkinfo
        /*0018*/ 	.word	0x00000002
        /*0030*/ 	.string	""
        /*0030*/ 	.string	"ptxas"
        /*0030*/ 	.string	"Cuda compilation tools, release 13.0, V13.0.88"
        /*0030*/ 	.string	"Build cuda_13.0.r13.0/compiler.36424714_0"
        /*0030*/ 	.string	"-arch sm_100 -m 64 "



//--------------------- .note.nv.cuinfo           --------------------------
	.section	.note.nv.cuinfo,"",@"SHT_NOTE"
	.sectionflags	@"SHF_NOTE_NV_CUINFO"
        /*0018*/ 	.short	0x0002
        /*001a*/ 	.short	0x0064
        /*001c*/ 	.short	0x0082
	.zero		2


//--------------------- .nv.info                  --------------------------
	.section	.nv.info,"",@"SHT_CUDA_INFO"
	.align	4


	//----- nvinfo : EIATTR_REGCOUNT
	.align		4
        /*0000*/ 	.byte	0x04, 0x2f
        /*0002*/ 	.short	(.L_1 - .L_0)
	.align		4
.L_0:
        /*0004*/ 	.word	index@(snn_weight_update_kernel)
        /*0008*/ 	.word	0x0000000a


	//----- nvinfo : EIATTR_FRAME_SIZE
	.align		4
.L_1:
        /*000c*/ 	.byte	0x04, 0x11
        /*000e*/ 	.short	(.L_3 - .L_2)
	.align		4
.L_2:
        /*0010*/ 	.word	index@(snn_weight_update_kernel)
        /*0014*/ 	.word	0x00000000


	//----- nvinfo : EIATTR_MIN_STACK_SIZE
	.align		4
.L_3:
        /*0018*/ 	.byte	0x04, 0x12
        /*001a*/ 	.short	(.L_5 - .L_4)
	.align		4
.L_4:
        /*001c*/ 	.word	index@(snn_weight_update_kernel)
        /*0020*/ 	.word	0x00000000
.L_5:


//--------------------- .nv.compat                --------------------------
	.section	.nv.compat,"",@"SHT_CUDA_COMPAT_INFO"
	.align	4
        /*0000*/ 	.byte	0x02, 0x09, 0x00, 0x00, 0x02, 0x02, 0x01, 0x00, 0x02, 0x05, 0x05, 0x00, 0x03, 0x07, 0x01, 0x01
        /*0010*/ 	.byte	0x02, 0x03, 0x00, 0x00, 0x02, 0x06, 0x01, 0x00, 0x04, 0x0b, 0x08, 0x00, 0x09, 0x00, 0x00, 0x00
        /*0020*/ 	.byte	0x00, 0x00, 0x00, 0x00


//--------------------- .nv.info.snn_weight_update_kernel --------------------------
	.section	.nv.info.snn_weight_update_kernel,"",@"SHT_CUDA_INFO"
	.sectionflags	@""
	.align	4


	//----- nvinfo : EIATTR_CUDA_API_VERSION
	.align		4
        /*0000*/ 	.byte	0x04, 0x37
        /*0002*/ 	.short	(.L_7 - .L_6)
.L_6:
        /*0004*/ 	.word	0x00000082


	//----- nvinfo : EIATTR_KPARAM_INFO
	.align		4
.L_7:
        /*0008*/ 	.byte	0x04, 0x17
        /*000a*/ 	.short	(.L_9 - .L_8)
.L_8:
        /*000c*/ 	.word	0x00000000
        /*0010*/ 	.short	0x0003
        /*0012*/ 	.short	0x0018
        /*0014*/ 	.byte	0x00, 0xf0, 0x21, 0x00


	//----- nvinfo : EIATTR_KPARAM_INFO
	.align		4
.L_9:
        /*0018*/ 	.byte	0x04, 0x17
        /*001a*/ 	.short	(.L_11 - .L_10)
.L_10:
        /*001c*/ 	.word	0x00000000
        /*0020*/ 	.short	0x0002
        /*0022*/ 	.short	0x0010
        /*0024*/ 	.byte	0x00, 0xf0, 0x11, 0x00


	//----- nvinfo : EIATTR_KPARAM_INFO
	.align		4
.L_11:
        /*0028*/ 	.byte	0x04, 0x17
        /*002a*/ 	.short	(.L_13 - .L_12)
.L_12:
        /*002c*/ 	.word	0x00000000
        /*0030*/ 	.short	0x0001
        /*0032*/ 	.short	0x0008
        /*0034*/ 	.byte	0x00, 0xf5, 0x21, 0x00


	//----- nvinfo : EIATTR_KPARAM_INFO
	.align		4
.L_13:
        /*0038*/ 	.byte	0x04, 0x17
        /*003a*/ 	.short	(.L_15 - .L_14)
.L_14:
        /*003c*/ 	.word	0x00000000
        /*0040*/ 	.short	0x0000
        /*0042*/ 	.short	0x0000
        /*0044*/ 	.byte	0x00, 0xf5, 0x21, 0x00


	//----- nvinfo : EIATTR_SPARSE_MMA_MASK
	.align		4
.L_15:
        /*0048*/ 	.byte	0x03, 0x50
        /*004a*/ 	.short	0x0000


	//----- nvinfo : EIATTR_MAXREG_COUNT
	.align		4
        /*004c*/ 	.byte	0x03, 0x1b
        /*004e*/ 	.short	0x00ff


	//----- nvinfo : EIATTR_MERCURY_ISA_VERSION
	.align		4
        /*0050*/ 	.byte	0x03, 0x5f
        /*0052*/ 	.short	0x0101


	//----- nvinfo : EIATTR_VRC_CTA_INIT_COUNT
	.align		4
        /*0054*/ 	.byte	0x02, 0x4a
	.zero		1
	.zero		1


	//----- nvinfo : EIATTR_EXIT_INSTR_OFFSETS
	.align		4
        /*0058*/ 	.byte	0x04, 0x1c
        /*005a*/ 	.short	(.L_17 - .L_16)


	//   ....[0]....
.L_16:
        /*005c*/ 	.word	0x00000080


	//   ....[1]....
        /*0060*/ 	.word	0x00000160


	//----- nvinfo : EIATTR_CBANK_PARAM_SIZE
	.align		4
.L_17:
        /*0064*/ 	.byte	0x03, 0x19
        /*0066*/ 	.short	0x0020


	//----- nvinfo : EIATTR_PARAM_CBANK
	.align		4
        /*0068*/ 	.byte	0x04, 0x0a
        /*006a*/ 	.short	(.L_19 - .L_18)
	.align		4
.L_18:
        /*006c*/ 	.word	index@(.nv.constant0.snn_weight_update_kernel)
        /*0070*/ 	.short	0x0380
        /*0072*/ 	.short	0x0020


	//----- nvinfo : EIATTR_SW_WAR
	.align		4
.L_19:
        /*0074*/ 	.byte	0x04, 0x36
        /*0076*/ 	.short	(.L_21 - .L_20)
.L_20:
        /*0078*/ 	.word	0x00000008
.L_21:


//--------------------- .nv.callgraph             --------------------------
	.section	.nv.callgraph,"",@"SHT_CUDA_CALLGRAPH"
	.align	4
	.sectionentsize	8
	.align		4
        /*0000*/ 	.word	0x00000000
	.align		4
        /*0004*/ 	.word	0xffffffff
	.align		4
        /*0008*/ 	.word	0x00000000
	.align		4
        /*000c*/ 	.word	0xfffffffe
	.align		4
        /*0010*/ 	.word	0x00000000
	.align		4
        /*0014*/ 	.word	0xfffffffd
	.align		4
        /*0018*/ 	.word	0x00000000
	.align		4
        /*001c*/ 	.word	0xfffffffc


//--------------------- .text.snn_weight_update_kernel --------------------------
	.section	.text.snn_weight_update_kernel,"ax",@progbits
	.align	128
        .global         snn_weight_update_kernel
        .type           snn_weight_update_kernel,@function
        .size           snn_weight_update_kernel,(.L_x_1 - snn_weight_update_kernel)
        .other          snn_weight_update_kernel,@"STO_CUDA_ENTRY STV_DEFAULT"
snn_weight_update_kernel:
.text.snn_weight_update_kernel:
[----:B------:R-:W-:Y:S01]  /*0000*/  LDC R1, c[0x0][0x37c] ;  /* 0x0000df00ff017b82 */ /* 0x000fe20000000800 */
[----:B------:R-:W0:Y:S07]  /*0010*/  S2R R3, SR_TID.X ;  /* 0x0000000000037919 */ /* 0x000e2e0000002100 */
[----:B------:R-:W0:Y:S01]  /*0020*/  S2UR UR4, SR_CTAID.X ;  /* 0x00000000000479c3 */ /* 0x000e220000002500 */
[----:B------:R-:W1:Y:S07]  /*0030*/  LDCU.64 UR6, c[0x0][0x398] ;  /* 0x00007300ff0677ac */ /* 0x000e6e0008000a00 */
[----:B------:R-:W0:Y:S02]  /*0040*/  LDC R0, c[0x0][0x360] ;  /* 0x0000d800ff007b82 */ /* 0x000e240000000800 */
[----:B0-----:R-:W-:-:S05]  /*0050*/  IMAD R0, R0, UR4, R3 ;  /* 0x0000000400007c24 */ /* 0x001fca000f8e0203 */
[----:B-1----:R-:W-:-:S04]  /*0060*/  ISETP.GE.U32.AND P0, PT, R0, UR6, PT ;  /* 0x0000000600007c0c */ /* 0x002fc8000bf06070 */
[----:B------:R-:W-:-:S13]  /*0070*/  ISETP.GE.U32.AND.EX P0, PT, RZ, UR7, PT, P0 ;  /* 0x00000007ff007c0c */ /* 0x000fda000bf06100 */
[----:B------:R-:W-:Y:S05]  /*0080*/  @P0 EXIT ;  /* 0x000000000000094d */ /* 0x000fea0003800000 */
[----:B------:R-:W0:Y:S01]  /*0090*/  LDCU.128 UR8, c[0x0][0x380] ;  /* 0x00007000ff0877ac */ /* 0x000e220008000c00 */
[----:B------:R-:W-:Y:S01]  /*00a0*/  IMAD.SHL.U32 R2, R0, 0x4, RZ ;  /* 0x0000000400027824 */ /* 0x000fe200078e00ff */
[----:B------:R-:W-:Y:S01]  /*00b0*/  SHF.R.U32.HI R0, RZ, 0x1e, R0 ;  /* 0x0000001eff007819 */ /* 0x000fe20000011600 */
[----:B------:R-:W1:Y:S01]  /*00c0*/  LDCU.64 UR4, c[0x0][0x358] ;  /* 0x00006b00ff0477ac */ /* 0x000e620008000a00 */
[----:B------:R-:W2:Y:S02]  /*00d0*/  LDCU UR6, c[0x0][0x390] ;  /* 0x00007200ff0677ac */ /* 0x000ea40008000800 */
[C---:B0-----:R-:W-:Y:S02]  /*00e0*/  IADD3 R4, P1, PT, R2.reuse, UR10, RZ ;  /* 0x0000000a02047c10 */ /* 0x041fe4000ff3e0ff */
[----:B------:R-:W-:Y:S02]  /*00f0*/  IADD3 R2, P0, PT, R2, UR8, RZ ;  /* 0x0000000802027c10 */ /* 0x000fe4000ff1e0ff */
[----:B------:R-:W-:-:S02]  /*0100*/  IADD3.X R5, PT, PT, R0, UR11, RZ, P1, !PT ;  /* 0x0000000b00057c10 */ /* 0x000fc40008ffe4ff */
[----:B------:R-:W-:-:S04]  /*0110*/  IADD3.X R3, PT, PT, R0, UR9, RZ, P0, !PT ;  /* 0x0000000900037c10 */ /* 0x000fc800087fe4ff */
[----:B-1----:R-:W2:Y:S04]  /*0120*/  LDG.E R5, desc[UR4][R4.64] ;  /* 0x0000000404057981 */ /* 0x002ea8000c1e1900 */
[----:B------:R-:W2:Y:S02]  /*0130*/  LDG.E R0, desc[UR4][R2.64] ;  /* 0x0000000402007981 */ /* 0x000ea4000c1e1900 */
[----:B--2---:R-:W-:-:S05]  /*0140*/  FFMA R7, -R5, UR6, R0 ;  /* 0x0000000605077c23 */ /* 0x004fca0008000100 */
[----:B------:R-:W-:Y:S01]  /*0150*/  STG.E desc[UR4][R2.64], R7 ;  /* 0x0000000702007986 */ /* 0x000fe2000c101904 */
[----:B------:R-:W-:Y:S05]  /*0160*/  EXIT ;  /* 0x000000000000794d */ /* 0x000fea0003800000 */
.L_x_0:
[----:B------:R-:W-:-:S00]  /*0170*/  BRA `(.L_x_0) ;  /* 0xfffffffc00fc7947 */ /* 0x000fc0000383ffff */
[----:B------:R-:W-:-:S00]  /*0180*/  NOP ;  /* 0x0000000000007918 */ /* 0x000fc00000000000 */
[----:B------:R-:W-:-:S00]  /*0190*/  NOP ;  /* 0x0000000000007918 */ /* 0x000fc00000000000 */
[----:B------:R-:W-:-:S00]  /*01a0*/  NOP ;  /* 0x0000000000007918 */ /* 0x000fc00000000000 */
[----:B------:R-:W-:-:S00]  /*01b0*/  NOP ;  /* 0x0000000000007918 */ /* 0x000fc00000000000 */
[----:B------:R-:W-:-:S00]  /*01c0*/  NOP ;  /* 0x0000000000007918 */ /* 0x000fc00000000000 */
[----:B------:R-:W-:-:S00]  /*01d0*/  NOP ;  /* 0x0000000000007918 */ /* 0x000fc00000000000 */
[----:B------:R-:W-:-:S00]  /*01e0*/  NOP ;  /* 0x0000000000007918 */ /* 0x000fc00000000000 */
[----:B------:R-:W-:-:S00]  /*01f0*/  NOP ;  /* 0x0000000000007918 */ /* 0x000fc00000000000 */
.L_x_1:


//--------------------- .nv.shared.reserved.0     --------------------------
	.section	.nv.shared.reserved.0,"aw",@nobits
	.weak		__nv_reservedSMEM_offset_0_alias
	.size		__nv_reservedSMEM_offset_0_alias, 0, 64
	.other		__nv_reservedSMEM_offset_0_alias,@"STO_CUDA_RESERVED_SHARED STV_DEFAULT"
__nv_reservedSMEM_offset_0_alias:
	.zero		0
	.zero		64


//--------------------- .nv.constant0.snn_weight_update_kernel --------------------------
	.section	.nv.constant0.snn_weight_update_kernel,"a",@progbits
	.sectionflags	@""
	.align	4
.nv.constant0.snn_weight_update_kernel:
	.zero		928


//--------------------- SYMBOLS --------------------------

	.type		.nv.reservedSmem.offset0,@object
	.size		.nv.reservedSmem.offset0,0x4
